	.headerflags	@"EF_CUDA_TEXMODE_UNIFIED EF_CUDA_64BIT_ADDRESS EF_CUDA_ACCELERATORS EF_CUDA_SM90 EF_CUDA_VIRTUAL_SM(EF_CUDA_SM90)"
	.elftype	@"ET_EXEC"


//--------------------- .nv.info                  --------------------------
	.section	.nv.info,"",@"SHT_CUDA_INFO"
	.align	4


	//----- nvinfo : EIATTR_REGCOUNT
	.align		4
        /*0000*/ 	.byte	0x04, 0x2f
        /*0002*/ 	.short	(.L_1 - .L_0)
	.align		4
.L_0:
        /*0004*/ 	.word	index@(triton_poi_fused_cat_3)
        /*0008*/ 	.word	0x00000012


	//----- nvinfo : EIATTR_MIN_STACK_SIZE
	.align		4
.L_1:
        /*000c*/ 	.byte	0x04, 0x12
        /*000e*/ 	.short	(.L_3 - .L_2)
	.align		4
.L_2:
        /*0010*/ 	.word	index@(triton_poi_fused_cat_3)
        /*0014*/ 	.word	0x00000000


	//----- nvinfo : EIATTR_FRAME_SIZE
	.align		4
.L_3:
        /*0018*/ 	.byte	0x04, 0x11
        /*001a*/ 	.short	(.L_5 - .L_4)
	.align		4
.L_4:
        /*001c*/ 	.word	index@(triton_poi_fused_cat_3)
        /*0020*/ 	.word	0x00000000


	//----- nvinfo : EIATTR_MIN_STACK_SIZE
	.align		4
.L_5:
        /*0024*/ 	.byte	0x04, 0x12
        /*0026*/ 	.short	(.L_7 - .L_6)
	.align		4
.L_6:
        /*0028*/ 	.word	index@(triton_poi_fused_cat_3)
        /*002c*/ 	.word	0x00000000
.L_7:


//--------------------- .nv.info.triton_poi_fused_cat_3 --------------------------
	.section	.nv.info.triton_poi_fused_cat_3,"",@"SHT_CUDA_INFO"
	.sectionflags	@""
	.align	4


	//----- nvinfo : EIATTR_CUDA_API_VERSION
	.align		4
        /*0000*/ 	.byte	0x04, 0x37
        /*0002*/ 	.short	(.L_9 - .L_8)
.L_8:
        /*0004*/ 	.word	0x0000007c


	//----- nvinfo : EIATTR_KPARAM_INFO
	.align		4
.L_9:
        /*0008*/ 	.byte	0x04, 0x17
        /*000a*/ 	.short	(.L_11 - .L_10)
.L_10:
        /*000c*/ 	.word	0x00000000
        /*0010*/ 	.short	0x0003
        /*0012*/ 	.short	0x0018
        /*0014*/ 	.byte	0x00, 0xf0, 0x11, 0x00


	//----- nvinfo : EIATTR_KPARAM_INFO
	.align		4
.L_11:
        /*0018*/ 	.byte	0x04, 0x17
        /*001a*/ 	.short	(.L_13 - .L_12)
.L_12:
        /*001c*/ 	.word	0x00000000
        /*0020*/ 	.short	0x0002
        /*0022*/ 	.short	0x0010
        /*0024*/ 	.byte	0x00, 0xf4, 0x21, 0x00


	//----- nvinfo : EIATTR_KPARAM_INFO
	.align		4
.L_13:
        /*0028*/ 	.byte	0x04, 0x17
        /*002a*/ 	.short	(.L_15 - .L_14)
.L_14:
        /*002c*/ 	.word	0x00000000
        /*0030*/ 	.short	0x0001
        /*0032*/ 	.short	0x0008
        /*0034*/ 	.byte	0x00, 0xf4, 0x21, 0x00


	//----- nvinfo : EIATTR_KPARAM_INFO
	.align		4
.L_15:
        /*0038*/ 	.byte	0x04, 0x17
        /*003a*/ 	.short	(.L_17 - .L_16)
.L_16:
        /*003c*/ 	.word	0x00000000
        /*0040*/ 	.short	0x0000
        /*0042*/ 	.short	0x0000
        /*0044*/ 	.byte	0x00, 0xf4, 0x21, 0x00


	//----- nvinfo : EIATTR_SPARSE_MMA_MASK
	.align		4
.L_17:
        /*0048*/ 	.byte	0x03, 0x50
        /*004a*/ 	.short	0x0000


	//----- nvinfo : EIATTR_MAXREG_COUNT
	.align		4
        /*004c*/ 	.byte	0x03, 0x1b
        /*004e*/ 	.short	0x00ff


	//----- nvinfo : EIATTR_EXIT_INSTR_OFFSETS
	.align		4
        /*0050*/ 	.byte	0x04, 0x1c
        /*0052*/ 	.short	(.L_19 - .L_18)


	//   ....[0]....
.L_18:
        /*0054*/ 	.word	0x00000620


	//   ....[1]....
        /*0058*/ 	.word	0x00000640


	//----- nvinfo : EIATTR_REQNTID
	.align		4
.L_19:
        /*005c*/ 	.byte	0x04, 0x10
        /*005e*/ 	.short	(.L_21 - .L_20)
.L_20:
        /*0060*/ 	.word	0x00000020
        /*0064*/ 	.word	0x00000001
        /*0068*/ 	.word	0x00000001


	//----- nvinfo : EIATTR_CBANK_PARAM_SIZE
	.align		4
.L_21:
        /*006c*/ 	.byte	0x03, 0x19
        /*006e*/ 	.short	0x001c


	//----- nvinfo : EIATTR_PARAM_CBANK
	.align		4
        /*0070*/ 	.byte	0x04, 0x0a
        /*0072*/ 	.short	(.L_23 - .L_22)
	.align		4
.L_22:
        /*0074*/ 	.word	index@(.nv.constant0.triton_poi_fused_cat_3)
        /*0078*/ 	.short	0x0210
        /*007a*/ 	.short	0x001c


	//----- nvinfo : EIATTR_SW_WAR
	.align		4
.L_23:
        /*007c*/ 	.byte	0x04, 0x36
        /*007e*/ 	.short	(.L_25 - .L_24)
.L_24:
        /*0080*/ 	.word	0x00000008
.L_25:


//--------------------- .nv.callgraph             --------------------------
	.section	.nv.callgraph,"",@"SHT_CUDA_CALLGRAPH"
	.align	4
	.sectionentsize	8
	.align		4
        /*0000*/ 	.word	0x00000000
	.align		4
        /*0004*/ 	.word	0xffffffff
	.align		4
        /*0008*/ 	.word	0x00000000
	.align		4
        /*000c*/ 	.word	0xfffffffe
	.align		4
        /*0010*/ 	.word	0x00000000
	.align		4
        /*0014*/ 	.word	0xfffffffd
	.align		4
        /*0018*/ 	.word	0x00000000
	.align		4
        /*001c*/ 	.word	0xfffffffc


//--------------------- .text.triton_poi_fused_cat_3 --------------------------
	.section	.text.triton_poi_fused_cat_3,"ax",@progbits
	.align	128
        .global         triton_poi_fused_cat_3
        .type           triton_poi_fused_cat_3,@function
        .size           triton_poi_fused_cat_3,(.L_x_1 - triton_poi_fused_cat_3)
        .other          triton_poi_fused_cat_3,@"STO_CUDA_ENTRY STV_DEFAULT"
triton_poi_fused_cat_3:
.text.triton_poi_fused_cat_3:
[----:B------:R-:W0:Y:S02]  /*0000*/  LDC R1, c[0x0][0x28] ;  /* 0x00000a00ff017b82 */ /* 0x000e240000000800 */
[----:B------:R-:W1:Y:S01]  /*0010*/  S2R R0, SR_TID.X ;  /* 0x0000000000007919 */ /* 0x000e620000002100 */
[----:B------:R-:W-:Y:S01]  /*0020*/  CS2R R10, SRZ ;  /* 0x00000000000a7805 */ /* 0x000fe2000001ff00 */
[----:B------:R-:W-:Y:S01]  /*0030*/  ULDC.64 UR4, c[0x0][0x208] ;  /* 0x0000820000047ab9 */ /* 0x000fe20000000a00 */
[----:B------:R-:W-:Y:S01]  /*0040*/  ULDC.64 UR6, c[0x0][0x218] ;  /* 0x0000860000067ab9 */ /* 0x000fe20000000a00 */
[----:B------:R-:W2:Y:S01]  /*0050*/  S2R R3, SR_CTAID.X ;  /* 0x0000000000037919 */ /* 0x000ea20000002500 */
[----:B-1----:R-:W-:-:S05]  /*0060*/  IMAD.SHL.U32 R0, R0, 0x2, RZ ;  /* 0x0000000200007824 */ /* 0x002fca00078e00ff */
[----:B------:R-:W-:-:S05]  /*0070*/  LOP3.LUT R0, R0, 0x3e, RZ, 0xc0, !PT ;  /* 0x0000003e00007812 */ /* 0x000fca00078ec0ff */
[----:B--2---:R-:W-:Y:S02]  /*0080*/  IMAD R0, R3, 0x40, R0 ;  /* 0x0000004003007824 */ /* 0x004fe400078e0200 */
[----:B------:R-:W1:Y:S03]  /*0090*/  LDC.64 R2, c[0x0][0x210] ;  /* 0x00008400ff027b82 */ /* 0x000e660000000a00 */
[----:B------:R-:W-:Y:S02]  /*00a0*/  SHF.R.S32.HI R5, RZ, 0x1f, R0 ;  /* 0x0000001fff057819 */ /* 0x000fe40000011400 */
[----:B------:R-:W-:Y:S02]  /*00b0*/  ISETP.GE.AND P0, PT, R0, 0x40, PT ;  /* 0x000000400000780c */ /* 0x000fe40003f06270 */
[CC--:B------:R-:W-:Y:S02]  /*00c0*/  LEA.HI R4, R5.reuse, R0.reuse, RZ, 0x2 ;  /* 0x0000000005047211 */ /* 0x0c0fe400078f10ff */
[----:B------:R-:W-:-:S02]  /*00d0*/  LEA.HI R7, R5, R0, RZ, 0x4 ;  /* 0x0000000005077211 */ /* 0x000fc400078f20ff */
[----:B------:R-:W-:Y:S02]  /*00e0*/  SHF.R.S32.HI R6, RZ, 0x2, R4 ;  /* 0x00000002ff067819 */ /* 0x000fe40000011404 */
[----:B------:R-:W-:Y:S02]  /*00f0*/  SHF.R.S32.HI R8, RZ, 0x4, R7 ;  /* 0x00000004ff087819 */ /* 0x000fe40000011407 */
[----:B------:R-:W-:Y:S02]  /*0100*/  LEA.HI R5, R6, R6, RZ, 0x2 ;  /* 0x0000000606057211 */ /* 0x000fe400078f10ff */
[----:B------:R-:W-:Y:S01]  /*0110*/  LOP3.LUT R7, R7, 0xfffffff0, RZ, 0xc0, !PT ;  /* 0xfffffff007077812 */ /* 0x000fe200078ec0ff */
[----:B------:R-:W-:Y:S01]  /*0120*/  IMAD.SHL.U32 R8, R8, 0x8, RZ ;  /* 0x0000000808087824 */ /* 0x000fe200078e00ff */
[----:B------:R-:W-:-:S04]  /*0130*/  LOP3.LUT R5, R5, 0xfffffffc, RZ, 0xc0, !PT ;  /* 0xfffffffc05057812 */ /* 0x000fc800078ec0ff */
[----:B------:R-:W-:Y:S02]  /*0140*/  IADD3 R5, R6, -R5, RZ ;  /* 0x8000000506057210 */ /* 0x000fe40007ffe0ff */
[----:B------:R-:W-:Y:S02]  /*0150*/  IADD3 R9, R8, R0, -R7 ;  /* 0x0000000008097210 */ /* 0x000fe40007ffe807 */
[C---:B------:R-:W-:Y:S02]  /*0160*/  ISETP.GE.AND P1, PT, R5.reuse, 0x2, PT ;  /* 0x000000020500780c */ /* 0x040fe40003f26270 */
[----:B------:R-:W-:Y:S01]  /*0170*/  LOP3.LUT R7, R4, 0xfffffffc, RZ, 0xc0, !PT ;  /* 0xfffffffc04077812 */ /* 0x000fe200078ec0ff */
[----:B------:R-:W-:Y:S01]  /*0180*/  IMAD.SHL.U32 R4, R5, 0x4, RZ ;  /* 0x0000000405047824 */ /* 0x000fe200078e00ff */
[----:B------:R-:W-:Y:S01]  /*0190*/  ISETP.LT.AND P3, PT, R0, 0x40, !P1 ;  /* 0x000000400000780c */ /* 0x000fe20004f61270 */
[----:B-1----:R-:W-:Y:S01]  /*01a0*/  IMAD.WIDE R2, R9, 0x4, R2 ;  /* 0x0000000409027825 */ /* 0x002fe200078e0202 */
[----:B------:R-:W-:-:S02]  /*01b0*/  SHF.R.S32.HI R9, RZ, 0x1f, R8 ;  /* 0x0000001fff097819 */ /* 0x000fc40000011408 */
[----:B------:R-:W-:Y:S01]  /*01c0*/  ISETP.GT.AND P2, PT, R5, 0x1, !P0 ;  /* 0x000000010500780c */ /* 0x000fe20004744270 */
[----:B------:R-:W-:-:S05]  /*01d0*/  IMAD.IADD R7, R0, 0x1, -R7 ;  /* 0x0000000100077824 */ /* 0x000fca00078e0a07 */
[----:B------:R-:W-:Y:S02]  /*01e0*/  IADD3 R8, P4, P5, R4, R7, R8 ;  /* 0x0000000704087210 */ /* 0x000fe40007d9e008 */
[----:B------:R-:W-:Y:S01]  /*01f0*/  SHF.R.S32.HI R7, RZ, 0x1f, R7 ;  /* 0x0000001fff077819 */ /* 0x000fe20000011407 */
[----:B------:R-:W2:Y:S01]  /*0200*/  @P3 LDG.E.64 R10, desc[UR4][R2.64] ;  /* 0x00000004020a3981 */ /* 0x000ea2000c1e1b00 */
[----:B------:R-:W-:-:S04]  /*0210*/  SHF.R.S32.HI R4, RZ, 0x1f, R4 ;  /* 0x0000001fff047819 */ /* 0x000fc80000011404 */
[----:B------:R-:W-:Y:S02]  /*0220*/  IADD3.X R7, R4, R7, R9, P4, P5 ;  /* 0x0000000704077210 */ /* 0x000fe400027ea409 */
[----:B------:R-:W-:-:S04]  /*0230*/  LEA R4, P4, R8, UR6, 0x2 ;  /* 0x0000000608047c11 */ /* 0x000fc8000f8810ff */
[----:B------:R-:W-:Y:S02]  /*0240*/  LEA.HI.X R5, R8, UR7, R7, 0x2, P4 ;  /* 0x0000000708057c11 */ /* 0x000fe4000a0f1407 */
[----:B------:R-:W-:-:S06]  /*0250*/  CS2R R8, SRZ ;  /* 0x0000000000087805 */ /* 0x000fcc000001ff00 */
[----:B------:R-:W3:Y:S01]  /*0260*/  @P2 LDG.E.64 R8, desc[UR4][R4.64+-0x20] ;  /* 0xffffe00404082981 */ /* 0x000ee2000c1e1b00 */
[----:B------:R-:W-:Y:S01]  /*0270*/  HFMA2.MMA R15, -RZ, RZ, 1.625, 0 ;  /* 0x3e800000ff0f7435 */ /* 0x000fe200000001ff */
[----:B--2---:R-:W-:-:S05]  /*0280*/  SEL R10, R10, RZ, P3 ;  /* 0x000000ff0a0a7207 */ /* 0x004fca0001800000 */
[----:B------:R-:W-:Y:S01]  /*0290*/  FADD R6, RZ, -R10 ;  /* 0x8000000aff067221 */ /* 0x000fe20000000000 */
[----:B------:R-:W-:-:S03]  /*02a0*/  SEL R11, R11, RZ, P3 ;  /* 0x000000ff0b0b7207 */ /* 0x000fc60001800000 */
[----:B------:R-:W-:Y:S02]  /*02b0*/  FMUL R6, R6, 1.4426950216293334961 ;  /* 0x3fb8aa3b06067820 */ /* 0x000fe40000400000 */
[----:B------:R-:W-:-:S03]  /*02c0*/  FADD R2, RZ, -R11 ;  /* 0x8000000bff027221 */ /* 0x000fc60000000000 */
[----:B------:R-:W-:Y:S02]  /*02d0*/  FSETP.GEU.AND P3, PT, R6, -126, PT ;  /* 0xc2fc00000600780b */ /* 0x000fe40003f6e000 */
[----:B---3--:R-:W-:Y:S01]  /*02e0*/  SEL R8, R8, RZ, P2 ;  /* 0x000000ff08087207 */ /* 0x008fe20001000000 */
[----:B------:R-:W-:Y:S01]  /*02f0*/  FMUL R3, R2, 1.4426950216293334961 ;  /* 0x3fb8aa3b02037820 */ /* 0x000fe20000400000 */
[----:B------:R-:W-:-:S03]  /*0300*/  SEL R9, R9, RZ, P2 ;  /* 0x000000ff09097207 */ /* 0x000fc60001000000 */
[----:B------:R-:W-:-:S04]  /*0310*/  FADD R2, RZ, -R8 ;  /* 0x80000008ff027221 */ /* 0x000fc80000000000 */
[----:B------:R-:W-:Y:S01]  /*0320*/  FMUL R7, R2, 1.4426950216293334961 ;  /* 0x3fb8aa3b02077820 */ /* 0x000fe20000400000 */
[----:B------:R-:W-:Y:S01]  /*0330*/  FADD R2, RZ, -R9 ;  /* 0x80000009ff027221 */ /* 0x000fe20000000000 */
[----:B------:R-:W-:-:S03]  /*0340*/  @!P3 FMUL R6, R6, 0.5 ;  /* 0x3f0000000606b820 */ /* 0x000fc60000400000 */
[----:B------:R-:W-:Y:S02]  /*0350*/  FMUL R13, R2, 1.4426950216293334961 ;  /* 0x3fb8aa3b020d7820 */ /* 0x000fe40000400000 */
[----:B------:R-:W1:Y:S01]  /*0360*/  MUFU.EX2 R2, R6 ;  /* 0x0000000600027308 */ /* 0x000e620000000800 */
[----:B------:R-:W-:Y:S02]  /*0370*/  FSETP.GEU.AND P5, PT, R3, -126, PT ;  /* 0xc2fc00000300780b */ /* 0x000fe40003fae000 */
[----:B------:R-:W-:Y:S02]  /*0380*/  FSETP.GEU.AND P4, PT, R7, -126, PT ;  /* 0xc2fc00000700780b */ /* 0x000fe40003f8e000 */
[----:B------:R-:W-:-:S09]  /*0390*/  FSETP.GEU.AND P2, PT, R13, -126, PT ;  /* 0xc2fc00000d00780b */ /* 0x000fd20003f4e000 */
[----:B------:R-:W-:Y:S01]  /*03a0*/  @!P5 FMUL R3, R3, 0.5 ;  /* 0x3f0000000303d820 */ /* 0x000fe20000400000 */
[----:B-1----:R-:W-:Y:S01]  /*03b0*/  @!P3 FMUL R2, R2, R2 ;  /* 0x000000020202b220 */ /* 0x002fe20000400000 */
[----:B------:R-:W-:Y:S02]  /*03c0*/  @!P4 FMUL R7, R7, 0.5 ;  /* 0x3f0000000707c820 */ /* 0x000fe40000400000 */
[----:B------:R-:W-:Y:S01]  /*03d0*/  @!P2 FMUL R13, R13, 0.5 ;  /* 0x3f0000000d0da820 */ /* 0x000fe20000400000 */
[----:B------:R-:W1:Y:S01]  /*03e0*/  MUFU.EX2 R4, R3 ;  /* 0x0000000300047308 */ /* 0x000e620000000800 */
[----:B------:R-:W-:-:S07]  /*03f0*/  FADD R5, R2, 1 ;  /* 0x3f80000002057421 */ /* 0x000fce0000000000 */
[----:B------:R-:W2:Y:S08]  /*0400*/  MUFU.EX2 R12, R7 ;  /* 0x00000007000c7308 */ /* 0x000eb00000000800 */
[----:B------:R-:W3:Y:S01]  /*0410*/  MUFU.EX2 R2, R13 ;  /* 0x0000000d00027308 */ /* 0x000ee20000000800 */
[----:B-1----:R-:W-:Y:S01]  /*0420*/  @!P5 FMUL R4, R4, R4 ;  /* 0x000000040404d220 */ /* 0x002fe20000400000 */
[----:B--2---:R-:W-:-:S03]  /*0430*/  @!P4 FMUL R12, R12, R12 ;  /* 0x0000000c0c0cc220 */ /* 0x004fc60000400000 */
[----:B------:R-:W-:Y:S01]  /*0440*/  FADD R4, R4, 1 ;  /* 0x3f80000004047421 */ /* 0x000fe20000000000 */
[----:B------:R-:W-:Y:S01]  /*0450*/  FADD R12, R12, 1 ;  /* 0x3f8000000c0c7421 */ /* 0x000fe20000000000 */
[----:B---3--:R-:W-:-:S04]  /*0460*/  @!P2 FMUL R2, R2, R2 ;  /* 0x000000020202a220 */ /* 0x008fc80000400000 */
[----:B------:R-:W-:Y:S01]  /*0470*/  FADD R14, R2, 1 ;  /* 0x3f800000020e7421 */ /* 0x000fe20000000000 */
[----:B------:R-:W-:Y:S01]  /*0480*/  FSETP.GT.AND P3, PT, R5, 8.50705917302346158658e+37, PT ;  /* 0x7e8000000500780b */ /* 0x000fe20003f64000 */
[----:B------:R-:W1:Y:S01]  /*0490*/  LDC.64 R2, c[0x0][0x220] ;  /* 0x00008800ff027b82 */ /* 0x000e620000000a00 */
[----:B------:R-:W-:Y:S02]  /*04a0*/  FSETP.GT.AND P4, PT, R4, 8.50705917302346158658e+37, PT ;  /* 0x7e8000000400780b */ /* 0x000fe40003f84000 */
[----:B------:R-:W-:Y:S02]  /*04b0*/  FSETP.GT.AND P2, PT, R12, 8.50705917302346158658e+37, PT ;  /* 0x7e8000000c00780b */ /* 0x000fe40003f44000 */
[----:B------:R-:W-:-:S07]  /*04c0*/  FSETP.GT.AND P5, PT, R14, 8.50705917302346158658e+37, PT ;  /* 0x7e8000000e00780b */ /* 0x000fce0003fa4000 */
[----:B------:R-:W-:Y:S02]  /*04d0*/  @P3 FMUL R5, R5, 0.25 ;  /* 0x3e80000005053820 */ /* 0x000fe40000400000 */
[----:B------:R-:W-:Y:S02]  /*04e0*/  @P4 FMUL R4, R4, 0.25 ;  /* 0x3e80000004044820 */ /* 0x000fe40000400000 */
[----:B------:R-:W-:Y:S02]  /*04f0*/  @P2 FMUL R12, R12, 0.25 ;  /* 0x3e8000000c0c2820 */ /* 0x000fe40000400000 */
[----:B------:R-:W-:Y:S01]  /*0500*/  @P5 FMUL R14, R14, 0.25 ;  /* 0x3e8000000e0e5820 */ /* 0x000fe20000400000 */
[----:B------:R-:W2:Y:S08]  /*0510*/  MUFU.RCP R5, R5 ;  /* 0x0000000500057308 */ /* 0x000eb00000001000 */
[----:B------:R-:W3:Y:S08]  /*0520*/  MUFU.RCP R4, R4 ;  /* 0x0000000400047308 */ /* 0x000ef00000001000 */
[----:B------:R-:W4:Y:S08]  /*0530*/  MUFU.RCP R12, R12 ;  /* 0x0000000c000c7308 */ /* 0x000f300000001000 */
[----:B------:R-:W5:Y:S01]  /*0540*/  MUFU.RCP R14, R14 ;  /* 0x0000000e000e7308 */ /* 0x000f620000001000 */
[----:B------:R-:W-:-:S02]  /*0550*/  FSEL R6, R15, 1, P3 ;  /* 0x3f8000000f067808 */ /* 0x000fc40001800000 */
[C---:B------:R-:W-:Y:S02]  /*0560*/  FSEL R7, R15.reuse, 1, P4 ;  /* 0x3f8000000f077808 */ /* 0x040fe40002000000 */
[C---:B------:R-:W-:Y:S02]  /*0570*/  FSEL R13, R15.reuse, 1, P2 ;  /* 0x3f8000000f0d7808 */ /* 0x040fe40001000000 */
[----:B------:R-:W-:Y:S01]  /*0580*/  FSEL R15, R15, 1, P5 ;  /* 0x3f8000000f0f7808 */ /* 0x000fe20002800000 */
[----:B--2---:R-:W-:Y:S01]  /*0590*/  FMUL R5, R5, R6 ;  /* 0x0000000605057220 */ /* 0x004fe20000400000 */
[----:B---3--:R-:W-:Y:S01]  /*05a0*/  FMUL R4, R4, R7 ;  /* 0x0000000704047220 */ /* 0x008fe20000400000 */
[----:B----4-:R-:W-:Y:S01]  /*05b0*/  FMUL R13, R12, R13 ;  /* 0x0000000d0c0d7220 */ /* 0x010fe20000400000 */
[----:B-1----:R-:W-:-:S04]  /*05c0*/  IMAD.WIDE R2, R0, 0x4, R2 ;  /* 0x0000000400027825 */ /* 0x002fc800078e0202 */
[----:B------:R-:W-:Y:S01]  /*05d0*/  FMUL R10, R10, R5 ;  /* 0x000000050a0a7220 */ /* 0x000fe20000400000 */
[----:B-----5:R-:W-:Y:S01]  /*05e0*/  FMUL R6, R14, R15 ;  /* 0x0000000f0e067220 */ /* 0x020fe20000400000 */
[----:B------:R-:W-:Y:S01]  /*05f0*/  FMUL R11, R11, R4 ;  /* 0x000000040b0b7220 */ /* 0x000fe20000400000 */
[----:B------:R-:W-:Y:S02]  /*0600*/  @P1 FMUL R10, R8, R13 ;  /* 0x0000000d080a1220 */ /* 0x000fe40000400000 */
[----:B------:R-:W-:Y:S01]  /*0610*/  @P1 FMUL R11, R9, R6 ;  /* 0x00000006090b1220 */ /* 0x000fe20000400000 */
[----:B------:R-:W-:Y:S06]  /*0620*/  @P0 EXIT ;  /* 0x000000000000094d */ /* 0x000fec0003800000 */
[----:B------:R-:W-:Y:S01]  /*0630*/  STG.E.64 desc[UR4][R2.64], R10 ;  /* 0x0000000a02007986 */ /* 0x000fe2000c101b04 */
[----:B------:R-:W-:Y:S05]  /*0640*/  EXIT ;  /* 0x000000000000794d */ /* 0x000fea0003800000 */
.L_x_0:
[----:B------:R-:W-:-:S00]  /*0650*/  BRA `(.L_x_0) ;  /* 0xfffffffc00fc7947 */ /* 0x000fc0000383ffff */
[----:B------:R-:W-:-:S00]  /*0660*/  NOP ;  /* 0x0000000000007918 */ /* 0x000fc00000000000 */
        /* <DEDUP_REMOVED lines=9> */
.L_x_1:


//--------------------- .nv.constant0.triton_poi_fused_cat_3 --------------------------
	.section	.nv.constant0.triton_poi_fused_cat_3,"a",@progbits
	.sectionflags	@""
	.align	4
.nv.constant0.triton_poi_fused_cat_3:
	.zero		556
